//
// Generated by NVIDIA NVVM Compiler
//
// Compiler Build ID: CL-36424714
// Cuda compilation tools, release 13.0, V13.0.88
// Based on NVVM 20.0.0
//

.version 9.0
.target sm_100
.address_size 64

	// .globl	_Z16expensive_kernelPfif

.visible .entry _Z16expensive_kernelPfif(
	.param .u64 .ptr .align 1 _Z16expensive_kernelPfif_param_0,
	.param .u32 _Z16expensive_kernelPfif_param_1,
	.param .f32 _Z16expensive_kernelPfif_param_2
)
{
	.reg .pred 	%p<2>;
	.reg .b32 	%r<6>;
	.reg .b32 	%f<51>;
	.reg .b64 	%rd<5>;

	ld.param.u64 	%rd1, [_Z16expensive_kernelPfif_param_0];
	ld.param.u32 	%r2, [_Z16expensive_kernelPfif_param_1];
	ld.param.f32 	%f1, [_Z16expensive_kernelPfif_param_2];
	mov.u32 	%r3, %ctaid.x;
	mov.u32 	%r4, %ntid.x;
	mov.u32 	%r5, %tid.x;
	mad.lo.s32 	%r1, %r3, %r4, %r5;
	setp.ge.s32 	%p1, %r1, %r2;
	@%p1 bra 	$L__BB0_2;
	cvta.to.global.u64 	%rd2, %rd1;
	mul.wide.s32 	%rd3, %r1, 4;
	add.s64 	%rd4, %rd2, %rd3;
	ld.global.f32 	%f2, [%rd4];
	fma.rn.f32 	%f3, %f2, %f2, %f1;
	sqrt.rn.f32 	%f4, %f3;
	mul.f32 	%f5, %f4, 0f3F7D70A4;
	fma.rn.f32 	%f6, %f5, %f5, %f1;
	sqrt.rn.f32 	%f7, %f6;
	mul.f32 	%f8, %f7, 0f3F7D70A4;
	fma.rn.f32 	%f9, %f8, %f8, %f1;
	sqrt.rn.f32 	%f10, %f9;
	mul.f32 	%f11, %f10, 0f3F7D70A4;
	fma.rn.f32 	%f12, %f11, %f11, %f1;
	sqrt.rn.f32 	%f13, %f12;
	mul.f32 	%f14, %f13, 0f3F7D70A4;
	fma.rn.f32 	%f15, %f14, %f14, %f1;
	sqrt.rn.f32 	%f16, %f15;
	mul.f32 	%f17, %f16, 0f3F7D70A4;
	fma.rn.f32 	%f18, %f17, %f17, %f1;
	sqrt.rn.f32 	%f19, %f18;
	mul.f32 	%f20, %f19, 0f3F7D70A4;
	fma.rn.f32 	%f21, %f20, %f20, %f1;
	sqrt.rn.f32 	%f22, %f21;
	mul.f32 	%f23, %f22, 0f3F7D70A4;
	fma.rn.f32 	%f24, %f23, %f23, %f1;
	sqrt.rn.f32 	%f25, %f24;
	mul.f32 	%f26, %f25, 0f3F7D70A4;
	fma.rn.f32 	%f27, %f26, %f26, %f1;
	sqrt.rn.f32 	%f28, %f27;
	mul.f32 	%f29, %f28, 0f3F7D70A4;
	fma.rn.f32 	%f30, %f29, %f29, %f1;
	sqrt.rn.f32 	%f31, %f30;
	mul.f32 	%f32, %f31, 0f3F7D70A4;
	fma.rn.f32 	%f33, %f32, %f32, %f1;
	sqrt.rn.f32 	%f34, %f33;
	mul.f32 	%f35, %f34, 0f3F7D70A4;
	fma.rn.f32 	%f36, %f35, %f35, %f1;
	sqrt.rn.f32 	%f37, %f36;
	mul.f32 	%f38, %f37, 0f3F7D70A4;
	fma.rn.f32 	%f39, %f38, %f38, %f1;
	sqrt.rn.f32 	%f40, %f39;
	mul.f32 	%f41, %f40, 0f3F7D70A4;
	fma.rn.f32 	%f42, %f41, %f41, %f1;
	sqrt.rn.f32 	%f43, %f42;
	mul.f32 	%f44, %f43, 0f3F7D70A4;
	fma.rn.f32 	%f45, %f44, %f44, %f1;
	sqrt.rn.f32 	%f46, %f45;
	mul.f32 	%f47, %f46, 0f3F7D70A4;
	fma.rn.f32 	%f48, %f47, %f47, %f1;
	sqrt.rn.f32 	%f49, %f48;
	mul.f32 	%f50, %f49, 0f3F7D70A4;
	st.global.f32 	[%rd4], %f50;
$L__BB0_2:
	ret;

}
	// .globl	_Z12cheap_kernelPfif
.visible .entry _Z12cheap_kernelPfif(
	.param .u64 .ptr .align 1 _Z12cheap_kernelPfif_param_0,
	.param .u32 _Z12cheap_kernelPfif_param_1,
	.param .f32 _Z12cheap_kernelPfif_param_2
)
{
	.reg .pred 	%p<2>;
	.reg .b32 	%r<6>;
	.reg .b32 	%f<4>;
	.reg .b64 	%rd<5>;

	ld.param.u64 	%rd1, [_Z12cheap_kernelPfif_param_0];
	ld.param.u32 	%r2, [_Z12cheap_kernelPfif_param_1];
	ld.param.f32 	%f1, [_Z12cheap_kernelPfif_param_2];
	mov.u32 	%r3, %ctaid.x;
	mov.u32 	%r4, %ntid.x;
	mov.u32 	%r5, %tid.x;
	mad.lo.s32 	%r1, %r3, %r4, %r5;
	setp.ge.s32 	%p1, %r1, %r2;
	@%p1 bra 	$L__BB1_2;
	cvta.to.global.u64 	%rd2, %rd1;
	mul.wide.s32 	%rd3, %r1, 4;
	add.s64 	%rd4, %rd2, %rd3;
	ld.global.f32 	%f2, [%rd4];
	mul.f32 	%f3, %f1, %f2;
	st.global.f32 	[%rd4], %f3;
$L__BB1_2:
	ret;

}
	// .globl	_Z16predicate_kernelPiPfif
.visible .entry _Z16predicate_kernelPiPfif(
	.param .u64 .ptr .align 1 _Z16predicate_kernelPiPfif_param_0,
	.param .u64 .ptr .align 1 _Z16predicate_kernelPiPfif_param_1,
	.param .u32 _Z16predicate_kernelPiPfif_param_2,
	.param .f32 _Z16predicate_kernelPiPfif_param_3
)
{
	.reg .pred 	%p<3>;
	.reg .b32 	%r<5>;
	.reg .b32 	%f<3>;
	.reg .b64 	%rd<5>;

	ld.param.u64 	%rd1, [_Z16predicate_kernelPiPfif_param_0];
	ld.param.u64 	%rd2, [_Z16predicate_kernelPiPfif_param_1];
	ld.param.f32 	%f1, [_Z16predicate_kernelPiPfif_param_3];
	mov.u32 	%r1, %tid.x;
	mov.u32 	%r2, %ctaid.x;
	or.b32  	%r3, %r1, %r2;
	setp.ne.s32 	%p1, %r3, 0;
	@%p1 bra 	$L__BB2_2;
	cvta.to.global.u64 	%rd3, %rd2;
	cvta.to.global.u64 	%rd4, %rd1;
	ld.global.f32 	%f2, [%rd3];
	setp.gt.f32 	%p2, %f2, %f1;
	selp.u32 	%r4, 1, 0, %p2;
	st.global.u32 	[%rd4], %r4;
$L__BB2_2:
	ret;

}


// ===== COMPILED SASS (sm_100) =====

	.target	sm_100

	.elftype	@"ET_EXEC"


//--------------------- .note.nv.tkinfo           --------------------------
	.section	.note.nv.tkinfo,"",@"SHT_NOTE"
	.sectionflags	@"SHF_NOTE_NV_TKINFO"
	.tkinfo
        /*0018*/ 	.word	0x00000002
        /*0030*/ 	.string	""
        /*0030*/ 	.string	"ptxas"
        /*0030*/ 	.string	"Cuda compilation tools, release 13.0, V13.0.88"
        /*0030*/ 	.string	"Build cuda_13.0.r13.0/compiler.36424714_0"
        /*0030*/ 	.string	"-arch sm_100 -m 64 "



//--------------------- .note.nv.cuinfo           --------------------------
	.section	.note.nv.cuinfo,"",@"SHT_NOTE"
	.sectionflags	@"SHF_NOTE_NV_CUINFO"
        /*0018*/ 	.short	0x0002
        /*001a*/ 	.short	0x0064
        /*001c*/ 	.short	0x0082
	.zero		2


//--------------------- .nv.info                  --------------------------
	.section	.nv.info,"",@"SHT_CUDA_INFO"
	.align	4


	//----- nvinfo : EIATTR_REGCOUNT
	.align		4
        /*0000*/ 	.byte	0x04, 0x2f
        /*0002*/ 	.short	(.L_1 - .L_0)
	.align		4
.L_0:
        /*0004*/ 	.word	index@(_Z16expensive_kernelPfif)
        /*0008*/ 	.word	0x0000000c


	//----- nvinfo : EIATTR_FRAME_SIZE
	.align		4
.L_1:
        /*000c*/ 	.byte	0x04, 0x11
        /*000e*/ 	.short	(.L_3 - .L_2)
	.align		4
.L_2:
        /*0010*/ 	.word	index@($__internal_0_$__cuda_sm20_sqrt_rn_f32_slowpath)
        /*0014*/ 	.word	0x00000000


	//----- nvinfo : EIATTR_FRAME_SIZE
	.align		4
.L_3:
        /*0018*/ 	.byte	0x04, 0x11
        /*001a*/ 	.short	(.L_5 - .L_4)
	.align		4
.L_4:
        /*001c*/ 	.word	index@(_Z16expensive_kernelPfif)
        /*0020*/ 	.word	0x00000000


	//----- nvinfo : EIATTR_REGCOUNT
	.align		4
.L_5:
        /*0024*/ 	.byte	0x04, 0x2f
        /*0026*/ 	.short	(.L_7 - .L_6)
	.align		4
.L_6:
        /*0028*/ 	.word	index@(_Z12cheap_kernelPfif)
        /*002c*/ 	.word	0x00000008


	//----- nvinfo : EIATTR_FRAME_SIZE
	.align		4
.L_7:
        /*0030*/ 	.byte	0x04, 0x11
        /*0032*/ 	.short	(.L_9 - .L_8)
	.align		4
.L_8:
        /*0034*/ 	.word	index@(_Z12cheap_kernelPfif)
        /*0038*/ 	.word	0x00000000


	//----- nvinfo : EIATTR_REGCOUNT
	.align		4
.L_9:
        /*003c*/ 	.byte	0x04, 0x2f
        /*003e*/ 	.short	(.L_11 - .L_10)
	.align		4
.L_10:
        /*0040*/ 	.word	index@(_Z16predicate_kernelPiPfif)
        /*0044*/ 	.word	0x0000000a


	//----- nvinfo : EIATTR_FRAME_SIZE
	.align		4
.L_11:
        /*0048*/ 	.byte	0x04, 0x11
        /*004a*/ 	.short	(.L_13 - .L_12)
	.align		4
.L_12:
        /*004c*/ 	.word	index@(_Z16predicate_kernelPiPfif)
        /*0050*/ 	.word	0x00000000


	//----- nvinfo : EIATTR_MIN_STACK_SIZE
	.align		4
.L_13:
        /*0054*/ 	.byte	0x04, 0x12
        /*0056*/ 	.short	(.L_15 - .L_14)
	.align		4
.L_14:
        /*0058*/ 	.word	index@(_Z16predicate_kernelPiPfif)
        /*005c*/ 	.word	0x00000000


	//----- nvinfo : EIATTR_MIN_STACK_SIZE
	.align		4
.L_15:
        /*0060*/ 	.byte	0x04, 0x12
        /*0062*/ 	.short	(.L_17 - .L_16)
	.align		4
.L_16:
        /*0064*/ 	.word	index@(_Z12cheap_kernelPfif)
        /*0068*/ 	.word	0x00000000


	//----- nvinfo : EIATTR_MIN_STACK_SIZE
	.align		4
.L_17:
        /*006c*/ 	.byte	0x04, 0x12
        /*006e*/ 	.short	(.L_19 - .L_18)
	.align		4
.L_18:
        /*0070*/ 	.word	index@(_Z16expensive_kernelPfif)
        /*0074*/ 	.word	0x00000000
.L_19:


//--------------------- .nv.compat                --------------------------
	.section	.nv.compat,"",@"SHT_CUDA_COMPAT_INFO"
	.align	4
        /*0000*/ 	.byte	0x02, 0x09, 0x00, 0x00, 0x02, 0x02, 0x01, 0x00, 0x02, 0x05, 0x05, 0x00, 0x03, 0x07, 0x01, 0x01
        /*0010*/ 	.byte	0x02, 0x03, 0x00, 0x00, 0x02, 0x06, 0x01, 0x00, 0x04, 0x0b, 0x08, 0x00, 0x01, 0x00, 0x00, 0x00
        /*0020*/ 	.byte	0x00, 0x00, 0x00, 0x00


//--------------------- .nv.info._Z16predicate_kernelPiPfif --------------------------
	.section	.nv.info._Z16predicate_kernelPiPfif,"",@"SHT_CUDA_INFO"
	.sectionflags	@""
	.align	4


	//----- nvinfo : EIATTR_CUDA_API_VERSION
	.align		4
        /*0000*/ 	.byte	0x04, 0x37
        /*0002*/ 	.short	(.L_21 - .L_20)
.L_20:
        /*0004*/ 	.word	0x00000082


	//----- nvinfo : EIATTR_KPARAM_INFO
	.align		4
.L_21:
        /*0008*/ 	.byte	0x04, 0x17
        /*000a*/ 	.short	(.L_23 - .L_22)
.L_22:
        /*000c*/ 	.word	0x00000000
        /*0010*/ 	.short	0x0003
        /*0012*/ 	.short	0x0014
        /*0014*/ 	.byte	0x00, 0xf0, 0x11, 0x00


	//----- nvinfo : EIATTR_KPARAM_INFO
	.align		4
.L_23:
        /*0018*/ 	.byte	0x04, 0x17
        /*001a*/ 	.short	(.L_25 - .L_24)
.L_24:
        /*001c*/ 	.word	0x00000000
        /*0020*/ 	.short	0x0002
        /*0022*/ 	.short	0x0010
        /*0024*/ 	.byte	0x00, 0xf0, 0x11, 0x00


	//----- nvinfo : EIATTR_KPARAM_INFO
	.align		4
.L_25:
        /*0028*/ 	.byte	0x04, 0x17
        /*002a*/ 	.short	(.L_27 - .L_26)
.L_26:
        /*002c*/ 	.word	0x00000000
        /*0030*/ 	.short	0x0001
        /*0032*/ 	.short	0x0008
        /*0034*/ 	.byte	0x00, 0xf5, 0x21, 0x00


	//----- nvinfo : EIATTR_KPARAM_INFO
	.align		4
.L_27:
        /*0038*/ 	.byte	0x04, 0x17
        /*003a*/ 	.short	(.L_29 - .L_28)
.L_28:
        /*003c*/ 	.word	0x00000000
        /*0040*/ 	.short	0x0000
        /*0042*/ 	.short	0x0000
        /*0044*/ 	.byte	0x00, 0xf5, 0x21, 0x00


	//----- nvinfo : EIATTR_SPARSE_MMA_MASK
	.align		4
.L_29:
        /*0048*/ 	.byte	0x03, 0x50
        /*004a*/ 	.short	0x0000


	//----- nvinfo : EIATTR_MAXREG_COUNT
	.align		4
        /*004c*/ 	.byte	0x03, 0x1b
        /*004e*/ 	.short	0x00ff


	//----- nvinfo : EIATTR_MERCURY_ISA_VERSION
	.align		4
        /*0050*/ 	.byte	0x03, 0x5f
        /*0052*/ 	.short	0x0101


	//----- nvinfo : EIATTR_VRC_CTA_INIT_COUNT
	.align		4
        /*0054*/ 	.byte	0x02, 0x4a
	.zero		1
	.zero		1


	//----- nvinfo : EIATTR_EXIT_INSTR_OFFSETS
	.align		4
        /*0058*/ 	.byte	0x04, 0x1c
        /*005a*/ 	.short	(.L_31 - .L_30)


	//   ....[0]....
.L_30:
        /*005c*/ 	.word	0x00000040


	//   ....[1]....
        /*0060*/ 	.word	0x000000d0


	//----- nvinfo : EIATTR_CBANK_PARAM_SIZE
	.align		4
.L_31:
        /*0064*/ 	.byte	0x03, 0x19
        /*0066*/ 	.short	0x0018


	//----- nvinfo : EIATTR_PARAM_CBANK
	.align		4
        /*0068*/ 	.byte	0x04, 0x0a
        /*006a*/ 	.short	(.L_33 - .L_32)
	.align		4
.L_32:
        /*006c*/ 	.word	index@(.nv.constant0._Z16predicate_kernelPiPfif)
        /*0070*/ 	.short	0x0380
        /*0072*/ 	.short	0x0018


	//----- nvinfo : EIATTR_SW_WAR
	.align		4
.L_33:
        /*0074*/ 	.byte	0x04, 0x36
        /*0076*/ 	.short	(.L_35 - .L_34)
.L_34:
        /*0078*/ 	.word	0x00000008
.L_35:


//--------------------- .nv.info._Z12cheap_kernelPfif --------------------------
	.section	.nv.info._Z12cheap_kernelPfif,"",@"SHT_CUDA_INFO"
	.sectionflags	@""
	.align	4


	//----- nvinfo : EIATTR_CUDA_API_VERSION
	.align		4
        /*0000*/ 	.byte	0x04, 0x37
        /*0002*/ 	.short	(.L_37 - .L_36)
.L_36:
        /*0004*/ 	.word	0x00000082


	//----- nvinfo : EIATTR_KPARAM_INFO
	.align		4
.L_37:
        /*0008*/ 	.byte	0x04, 0x17
        /*000a*/ 	.short	(.L_39 - .L_38)
.L_38:
        /*000c*/ 	.word	0x00000000
        /*0010*/ 	.short	0x0002
        /*0012*/ 	.short	0x000c
        /*0014*/ 	.byte	0x00, 0xf0, 0x11, 0x00


	//----- nvinfo : EIATTR_KPARAM_INFO
	.align		4
.L_39:
        /*0018*/ 	.byte	0x04, 0x17
        /*001a*/ 	.short	(.L_41 - .L_40)
.L_40:
        /*001c*/ 	.word	0x00000000
        /*0020*/ 	.short	0x0001
        /*0022*/ 	.short	0x0008
        /*0024*/ 	.byte	0x00, 0xf0, 0x11, 0x00


	//----- nvinfo : EIATTR_KPARAM_INFO
	.align		4
.L_41:
        /*0028*/ 	.byte	0x04, 0x17
        /*002a*/ 	.short	(.L_43 - .L_42)
.L_42:
        /*002c*/ 	.word	0x00000000
        /*0030*/ 	.short	0x0000
        /*0032*/ 	.short	0x0000
        /*0034*/ 	.byte	0x00, 0xf5, 0x21, 0x00


	//----- nvinfo : EIATTR_SPARSE_MMA_MASK
	.align		4
.L_43:
        /*0038*/ 	.byte	0x03, 0x50
        /*003a*/ 	.short	0x0000


	//----- nvinfo : EIATTR_MAXREG_COUNT
	.align		4
        /*003c*/ 	.byte	0x03, 0x1b
        /*003e*/ 	.short	0x00ff


	//----- nvinfo : EIATTR_MERCURY_ISA_VERSION
	.align		4
        /*0040*/ 	.byte	0x03, 0x5f
        /*0042*/ 	.short	0x0101


	//----- nvinfo : EIATTR_VRC_CTA_INIT_COUNT
	.align		4
        /*0044*/ 	.byte	0x02, 0x4a
	.zero		1
	.zero		1


	//----- nvinfo : EIATTR_EXIT_INSTR_OFFSETS
	.align		4
        /*0048*/ 	.byte	0x04, 0x1c
        /*004a*/ 	.short	(.L_45 - .L_44)


	//   ....[0]....
.L_44:
        /*004c*/ 	.word	0x00000070


	//   ....[1]....
        /*0050*/ 	.word	0x000000f0


	//----- nvinfo : EIATTR_CBANK_PARAM_SIZE
	.align		4
.L_45:
        /*0054*/ 	.byte	0x03, 0x19
        /*0056*/ 	.short	0x0010


	//----- nvinfo : EIATTR_PARAM_CBANK
	.align		4
        /*0058*/ 	.byte	0x04, 0x0a
        /*005a*/ 	.short	(.L_47 - .L_46)
	.align		4
.L_46:
        /*005c*/ 	.word	index@(.nv.constant0._Z12cheap_kernelPfif)
        /*0060*/ 	.short	0x0380
        /*0062*/ 	.short	0x0010


	//----- nvinfo : EIATTR_SW_WAR
	.align		4
.L_47:
        /*0064*/ 	.byte	0x04, 0x36
        /*0066*/ 	.short	(.L_49 - .L_48)
.L_48:
        /*0068*/ 	.word	0x00000008
.L_49:


//--------------------- .nv.info._Z16expensive_kernelPfif --------------------------
	.section	.nv.info._Z16expensive_kernelPfif,"",@"SHT_CUDA_INFO"
	.sectionflags	@""
	.align	4


	//----- nvinfo : EIATTR_CUDA_API_VERSION
	.align		4
        /*0000*/ 	.byte	0x04, 0x37
        /*0002*/ 	.short	(.L_51 - .L_50)
.L_50:
        /*0004*/ 	.word	0x00000082


	//----- nvinfo : EIATTR_KPARAM_INFO
	.align		4
.L_51:
        /*0008*/ 	.byte	0x04, 0x17
        /*000a*/ 	.short	(.L_53 - .L_52)
.L_52:
        /*000c*/ 	.word	0x00000000
        /*0010*/ 	.short	0x0002
        /*0012*/ 	.short	0x000c
        /*0014*/ 	.byte	0x00, 0xf0, 0x11, 0x00


	//----- nvinfo : EIATTR_KPARAM_INFO
	.align		4
.L_53:
        /*0018*/ 	.byte	0x04, 0x17
        /*001a*/ 	.short	(.L_55 - .L_54)
.L_54:
        /*001c*/ 	.word	0x00000000
        /*0020*/ 	.short	0x0001
        /*0022*/ 	.short	0x0008
        /*0024*/ 	.byte	0x00, 0xf0, 0x11, 0x00


	//----- nvinfo : EIATTR_KPARAM_INFO
	.align		4
.L_55:
        /*0028*/ 	.byte	0x04, 0x17
        /*002a*/ 	.short	(.L_57 - .L_56)
.L_56:
        /*002c*/ 	.word	0x00000000
        /*0030*/ 	.short	0x0000
        /*0032*/ 	.short	0x0000
        /*0034*/ 	.byte	0x00, 0xf5, 0x21, 0x00


	//----- nvinfo : EIATTR_SPARSE_MMA_MASK
	.align		4
.L_57:
        /*0038*/ 	.byte	0x03, 0x50
        /*003a*/ 	.short	0x0000


	//----- nvinfo : EIATTR_MAXREG_COUNT
	.align		4
        /*003c*/ 	.byte	0x03, 0x1b
        /*003e*/ 	.short	0x00ff


	//----- nvinfo : EIATTR_MERCURY_ISA_VERSION
	.align		4
        /*0040*/ 	.byte	0x03, 0x5f
        /*0042*/ 	.short	0x0101


	//----- nvinfo : EIATTR_VRC_CTA_INIT_COUNT
	.align		4
        /*0044*/ 	.byte	0x02, 0x4a
	.zero		1
	.zero		1


	//----- nvinfo : EIATTR_EXIT_INSTR_OFFSETS
	.align		4
        /*0048*/ 	.byte	0x04, 0x1c
        /*004a*/ 	.short	(.L_59 - .L_58)


	//   ....[0]....
.L_58:
        /*004c*/ 	.word	0x00000070


	//   ....[1]....
        /*0050*/ 	.word	0x000011c0


	//----- nvinfo : EIATTR_CRS_STACK_SIZE
	.align		4
.L_59:
        /*0054*/ 	.byte	0x04, 0x1e
        /*0056*/ 	.short	(.L_61 - .L_60)
.L_60:
        /*0058*/ 	.word	0x00000000


	//----- nvinfo : EIATTR_CBANK_PARAM_SIZE
	.align		4
.L_61:
        /*005c*/ 	.byte	0x03, 0x19
        /*005e*/ 	.short	0x0010


	//----- nvinfo : EIATTR_PARAM_CBANK
	.align		4
        /*0060*/ 	.byte	0x04, 0x0a
        /*0062*/ 	.short	(.L_63 - .L_62)
	.align		4
.L_62:
        /*0064*/ 	.word	index@(.nv.constant0._Z16expensive_kernelPfif)
        /*0068*/ 	.short	0x0380
        /*006a*/ 	.short	0x0010


	//----- nvinfo : EIATTR_SW_WAR
	.align		4
.L_63:
        /*006c*/ 	.byte	0x04, 0x36
        /*006e*/ 	.short	(.L_65 - .L_64)
.L_64:
        /*0070*/ 	.word	0x00000008
.L_65:


//--------------------- .nv.callgraph             --------------------------
	.section	.nv.callgraph,"",@"SHT_CUDA_CALLGRAPH"
	.align	4
	.sectionentsize	8
	.align		4
        /*0000*/ 	.word	0x00000000
	.align		4
        /*0004*/ 	.word	0xffffffff
	.align		4
        /*0008*/ 	.word	0x00000000
	.align		4
        /*000c*/ 	.word	0xfffffffe
	.align		4
        /*0010*/ 	.word	0x00000000
	.align		4
        /*0014*/ 	.word	0xfffffffd
	.align		4
        /*0018*/ 	.word	0x00000000
	.align		4
        /*001c*/ 	.word	0xfffffffc


//--------------------- .text._Z16predicate_kernelPiPfif --------------------------
	.section	.text._Z16predicate_kernelPiPfif,"ax",@progbits
	.align	128
        .global         _Z16predicate_kernelPiPfif
        .type           _Z16predicate_kernelPiPfif,@function
        .size           _Z16predicate_kernelPiPfif,(.L_x_53 - _Z16predicate_kernelPiPfif)
        .other          _Z16predicate_kernelPiPfif,@"STO_CUDA_ENTRY STV_DEFAULT"
_Z16predicate_kernelPiPfif:
.text._Z16predicate_kernelPiPfif:
[----:B------:R-:W-:Y:S01]  /*0000*/  LDC R1, c[0x0][0x37c] ;  /* 0x0000df00ff017b82 */ /* 0x000fe20000000800 */
[----:B------:R-:W0:Y:S07]  /*0010*/  S2R R0, SR_TID.X ;  /* 0x0000000000007919 */ /* 0x000e2e0000002100 */
[----:B------:R-:W0:Y:S02]  /*0020*/  S2UR UR4, SR_CTAID.X ;  /* 0x00000000000479c3 */ /* 0x000e240000002500 */
[----:B0-----:R-:W-:-:S13]  /*0030*/  LOP3.LUT P0, RZ, R0, UR4, RZ, 0xfc, !PT ;  /* 0x0000000400ff7c12 */ /* 0x001fda000f80fcff */
[----:B------:R-:W-:Y:S05]  /*0040*/  @P0 EXIT ;  /* 0x000000000000094d */ /* 0x000fea0003800000 */
[----:B------:R-:W0:Y:S01]  /*0050*/  LDC.64 R2, c[0x0][0x388] ;  /* 0x0000e200ff027b82 */ /* 0x000e220000000a00 */
[----:B------:R-:W0:Y:S01]  /*0060*/  LDCU.64 UR4, c[0x0][0x358] ;  /* 0x00006b00ff0477ac */ /* 0x000e220008000a00 */
[----:B------:R-:W1:Y:S01]  /*0070*/  LDCU UR6, c[0x0][0x394] ;  /* 0x00007280ff0677ac */ /* 0x000e620008000800 */
[----:B0-----:R-:W1:Y:S05]  /*0080*/  LDG.E R2, desc[UR4][R2.64] ;  /* 0x0000000402027981 */ /* 0x001e6a000c1e1900 */
[----:B------:R-:W0:Y:S01]  /*0090*/  LDC.64 R4, c[0x0][0x380] ;  /* 0x0000e000ff047b82 */ /* 0x000e220000000a00 */
[----:B-1----:R-:W-:-:S04]  /*00a0*/  FSETP.GT.AND P0, PT, R2, UR6, PT ;  /* 0x0000000602007c0b */ /* 0x002fc8000bf04000 */
[----:B------:R-:W-:-:S05]  /*00b0*/  SEL R7, RZ, 0x1, !P0 ;  /* 0x00000001ff077807 */ /* 0x000fca0004000000 */
[----:B0-----:R-:W-:Y:S01]  /*00c0*/  STG.E desc[UR4][R4.64], R7 ;  /* 0x0000000704007986 */ /* 0x001fe2000c101904 */
[----:B------:R-:W-:Y:S05]  /*00d0*/  EXIT ;  /* 0x000000000000794d */ /* 0x000fea0003800000 */
.L_x_0:
[----:B------:R-:W-:-:S00]  /*00e0*/  BRA `(.L_x_0) ;  /* 0xfffffffc00fc7947 */ /* 0x000fc0000383ffff */
[----:B------:R-:W-:-:S00]  /*00f0*/  NOP ;  /* 0x0000000000007918 */ /* 0x000fc00000000000 */
        /* <DEDUP_REMOVED lines=8> */
.L_x_53:


//--------------------- .text._Z12cheap_kernelPfif --------------------------
	.section	.text._Z12cheap_kernelPfif,"ax",@progbits
	.align	128
        .global         _Z12cheap_kernelPfif
        .type           _Z12cheap_kernelPfif,@function
        .size           _Z12cheap_kernelPfif,(.L_x_54 - _Z12cheap_kernelPfif)
        .other          _Z12cheap_kernelPfif,@"STO_CUDA_ENTRY STV_DEFAULT"
_Z12cheap_kernelPfif:
.text._Z12cheap_kernelPfif:
[----:B------:R-:W-:Y:S01]  /*0000*/  LDC R1, c[0x0][0x37c] ;  /* 0x0000df00ff017b82 */ /* 0x000fe20000000800 */
[----:B------:R-:W0:Y:S07]  /*0010*/  S2R R0, SR_TID.X ;  /* 0x0000000000007919 */ /* 0x000e2e0000002100 */
[----:B------:R-:W0:Y:S01]  /*0020*/  S2UR UR4, SR_CTAID.X ;  /* 0x00000000000479c3 */ /* 0x000e220000002500 */
[----:B------:R-:W1:Y:S07]  /*0030*/  LDCU UR5, c[0x0][0x388] ;  /* 0x00007100ff0577ac */ /* 0x000e6e0008000800 */
[----:B------:R-:W0:Y:S02]  /*0040*/  LDC R5, c[0x0][0x360] ;  /* 0x0000d800ff057b82 */ /* 0x000e240000000800 */
[----:B0-----:R-:W-:-:S05]  /*0050*/  IMAD R5, R5, UR4, R0 ;  /* 0x0000000405057c24 */ /* 0x001fca000f8e0200 */
[----:B-1----:R-:W-:-:S13]  /*0060*/  ISETP.GE.AND P0, PT, R5, UR5, PT ;  /* 0x0000000505007c0c */ /* 0x002fda000bf06270 */
[----:B------:R-:W-:Y:S05]  /*0070*/  @P0 EXIT ;  /* 0x000000000000094d */ /* 0x000fea0003800000 */
[----:B------:R-:W0:Y:S01]  /*0080*/  LDC.64 R2, c[0x0][0x380] ;  /* 0x0000e000ff027b82 */ /* 0x000e220000000a00 */
[----:B------:R-:W1:Y:S01]  /*0090*/  LDCU.64 UR4, c[0x0][0x358] ;  /* 0x00006b00ff0477ac */ /* 0x000e620008000a00 */
[----:B------:R-:W2:Y:S01]  /*00a0*/  LDCU UR6, c[0x0][0x38c] ;  /* 0x00007180ff0677ac */ /* 0x000ea20008000800 */
[----:B0-----:R-:W-:-:S05]  /*00b0*/  IMAD.WIDE R2, R5, 0x4, R2 ;  /* 0x0000000405027825 */ /* 0x001fca00078e0202 */
[----:B-1----:R-:W2:Y:S02]  /*00c0*/  LDG.E R0, desc[UR4][R2.64] ;  /* 0x0000000402007981 */ /* 0x002ea4000c1e1900 */
[----:B--2---:R-:W-:-:S05]  /*00d0*/  FMUL R5, R0, UR6 ;  /* 0x0000000600057c20 */ /* 0x004fca0008400000 */
[----:B------:R-:W-:Y:S01]  /*00e0*/  STG.E desc[UR4][R2.64], R5 ;  /* 0x0000000502007986 */ /* 0x000fe2000c101904 */
[----:B------:R-:W-:Y:S05]  /*00f0*/  EXIT ;  /* 0x000000000000794d */ /* 0x000fea0003800000 */
.L_x_1:
        /* <DEDUP_REMOVED lines=16> */
.L_x_54:


//--------------------- .text._Z16expensive_kernelPfif --------------------------
	.section	.text._Z16expensive_kernelPfif,"ax",@progbits
	.align	128
        .global         _Z16expensive_kernelPfif
        .type           _Z16expensive_kernelPfif,@function
        .size           _Z16expensive_kernelPfif,(.L_x_52 - _Z16expensive_kernelPfif)
        .other          _Z16expensive_kernelPfif,@"STO_CUDA_ENTRY STV_DEFAULT"
_Z16expensive_kernelPfif:
.text._Z16expensive_kernelPfif:
        /* <DEDUP_REMOVED lines=12> */
[----:B-1----:R-:W2:Y:S01]  /*00c0*/  LDG.E R0, desc[UR4][R2.64] ;  /* 0x0000000402007981 */ /* 0x002ea2000c1e1900 */
[----:B------:R-:W-:Y:S01]  /*00d0*/  BSSY.RECONVERGENT B0, `(.L_x_2) ;  /* 0x000000d000007945 */ /* 0x000fe20003800200 */
[----:B--2---:R-:W-:-:S04]  /*00e0*/  FFMA R0, R0, R0, UR6 ;  /* 0x0000000600007e23 */ /* 0x004fc80008000000 */
[----:B------:R0:W1:Y:S01]  /*00f0*/  MUFU.RSQ R5, R0 ;  /* 0x0000000000057308 */ /* 0x0000620000001400 */
[----:B------:R-:W-:-:S04]  /*0100*/  IADD3 R4, PT, PT, R0, -0xd000000, RZ ;  /* 0xf300000000047810 */ /* 0x000fc80007ffe0ff */
[----:B------:R-:W-:-:S13]  /*0110*/  ISETP.GT.U32.AND P0, PT, R4, 0x727fffff, PT ;  /* 0x727fffff0400780c */ /* 0x000fda0003f04070 */
[----:B01----:R-:W-:Y:S05]  /*0120*/  @!P0 BRA `(.L_x_3) ;  /* 0x00000000000c8947 */ /* 0x003fea0003800000 */
[----:B------:R-:W-:-:S07]  /*0130*/  MOV R9, 0x150 ;  /* 0x0000015000097802 */ /* 0x000fce0000000f00 */
[----:B------:R-:W-:Y:S05]  /*0140*/  CALL.REL.NOINC `($__internal_0_$__cuda_sm20_sqrt_rn_f32_slowpath) ;  /* 0x0000001000207944 */ /* 0x000fea0003c00000 */
[----:B------:R-:W-:Y:S05]  /*0150*/  BRA `(.L_x_4) ;  /* 0x0000000000107947 */ /* 0x000fea0003800000 */
.L_x_3:
[----:B------:R-:W-:Y:S01]  /*0160*/  FMUL.FTZ R7, R0, R5 ;  /* 0x0000000500077220 */ /* 0x000fe20000410000 */
[----:B------:R-:W-:-:S03]  /*0170*/  FMUL.FTZ R5, R5, 0.5 ;  /* 0x3f00000005057820 */ /* 0x000fc60000410000 */
[----:B------:R-:W-:-:S04]  /*0180*/  FFMA R0, -R7, R7, R0 ;  /* 0x0000000707007223 */ /* 0x000fc80000000100 */
[----:B------:R-:W-:-:S07]  /*0190*/  FFMA R0, R0, R5, R7 ;  /* 0x0000000500007223 */ /* 0x000fce0000000007 */
.L_x_4:
[----:B------:R-:W-:Y:S05]  /*01a0*/  BSYNC.RECONVERGENT B0 ;  /* 0x0000000000007941 */ /* 0x000fea0003800200 */
.L_x_2:
[----:B------:R-:W0:Y:S01]  /*01b0*/  LDCU UR6, c[0x0][0x38c] ;  /* 0x00007180ff0677ac */ /* 0x000e220008000800 */
[----:B------:R-:W-:Y:S01]  /*01c0*/  FMUL R0, R0, 0.99000000953674316406 ;  /* 0x3f7d70a400007820 */ /* 0x000fe20000400000 */
[----:B------:R-:W-:Y:S03]  /*01d0*/  BSSY.RECONVERGENT B0, `(.L_x_5) ;  /* 0x000000e000007945 */ /* 0x000fe60003800200 */
[----:B0-----:R-:W-:-:S04]  /*01e0*/  FFMA R5, R0, R0, UR6 ;  /* 0x0000000600057e23 */ /* 0x001fc80008000000 */
[----:B------:R0:W1:Y:S01]  /*01f0*/  MUFU.RSQ R4, R5 ;  /* 0x0000000500047308 */ /* 0x0000620000001400 */
[----:B------:R-:W-:-:S04]  /*0200*/  IADD3 R0, PT, PT, R5, -0xd000000, RZ ;  /* 0xf300000005007810 */ /* 0x000fc80007ffe0ff */
[----:B------:R-:W-:-:S13]  /*0210*/  ISETP.GT.U32.AND P0, PT, R0, 0x727fffff, PT ;  /* 0x727fffff0000780c */ /* 0x000fda0003f04070 */
[----:B01----:R-:W-:Y:S05]  /*0220*/  @!P0 BRA `(.L_x_6) ;  /* 0x0000000000108947 */ /* 0x003fea0003800000 */
[----:B------:R-:W-:Y:S02]  /*0230*/  MOV R0, R5 ;  /* 0x0000000500007202 */ /* 0x000fe40000000f00 */
[----:B------:R-:W-:-:S07]  /*0240*/  MOV R9, 0x260 ;  /* 0x0000026000097802 */ /* 0x000fce0000000f00 */
[----:B------:R-:W-:Y:S05]  /*0250*/  CALL.REL.NOINC `($__internal_0_$__cuda_sm20_sqrt_rn_f32_slowpath) ;  /* 0x0000000c00dc7944 */ /* 0x000fea0003c00000 */
[----:B------:R-:W-:Y:S05]  /*0260*/  BRA `(.L_x_7) ;  /* 0x0000000000107947 */ /* 0x000fea0003800000 */
.L_x_6:
[----:B------:R-:W-:Y:S01]  /*0270*/  FMUL.FTZ R0, R5, R4 ;  /* 0x0000000405007220 */ /* 0x000fe20000410000 */
[----:B------:R-:W-:-:S03]  /*0280*/  FMUL.FTZ R4, R4, 0.5 ;  /* 0x3f00000004047820 */ /* 0x000fc60000410000 */
[----:B------:R-:W-:-:S04]  /*0290*/  FFMA R5, -R0, R0, R5 ;  /* 0x0000000000057223 */ /* 0x000fc80000000105 */
[----:B------:R-:W-:-:S07]  /*02a0*/  FFMA R0, R5, R4, R0 ;  /* 0x0000000405007223 */ /* 0x000fce0000000000 */
.L_x_7:
[----:B------:R-:W-:Y:S05]  /*02b0*/  BSYNC.RECONVERGENT B0 ;  /* 0x0000000000007941 */ /* 0x000fea0003800200 */
.L_x_5:
        /* <DEDUP_REMOVED lines=12> */
.L_x_9:
[----:B------:R-:W-:Y:S01]  /*0380*/  FMUL.FTZ R0, R5, R4 ;  /* 0x0000000405007220 */ /* 0x000fe20000410000 */
[----:B------:R-:W-:-:S03]  /*0390*/  FMUL.FTZ R4, R4, 0.5 ;  /* 0x3f00000004047820 */ /* 0x000fc60000410000 */
[----:B------:R-:W-:-:S04]  /*03a0*/  FFMA R5, -R0, R0, R5 ;  /* 0x0000000000057223 */ /* 0x000fc80000000105 */
[----:B------:R-:W-:-:S07]  /*03b0*/  FFMA R0, R5, R4, R0 ;  /* 0x0000000405007223 */ /* 0x000fce0000000000 */
.L_x_10:
[----:B------:R-:W-:Y:S05]  /*03c0*/  BSYNC.RECONVERGENT B0 ;  /* 0x0000000000007941 */ /* 0x000fea0003800200 */
.L_x_8:
        /* <DEDUP_REMOVED lines=12> */
.L_x_12:
[----:B------:R-:W-:Y:S01]  /*0490*/  FMUL.FTZ R0, R5, R4 ;  /* 0x0000000405007220 */ /* 0x000fe20000410000 */
[----:B------:R-:W-:-:S03]  /*04a0*/  FMUL.FTZ R4, R4, 0.5 ;  /* 0x3f00000004047820 */ /* 0x000fc60000410000 */
[----:B------:R-:W-:-:S04]  /*04b0*/  FFMA R5, -R0, R0, R5 ;  /* 0x0000000000057223 */ /* 0x000fc80000000105 */
[----:B------:R-:W-:-:S07]  /*04c0*/  FFMA R0, R5, R4, R0 ;  /* 0x0000000405007223 */ /* 0x000fce0000000000 */
.L_x_13:
[----:B------:R-:W-:Y:S05]  /*04d0*/  BSYNC.RECONVERGENT B0 ;  /* 0x0000000000007941 */ /* 0x000fea0003800200 */
.L_x_11:
        /* <DEDUP_REMOVED lines=12> */
.L_x_15:
[----:B------:R-:W-:Y:S01]  /*05a0*/  FMUL.FTZ R0, R5, R4 ;  /* 0x0000000405007220 */ /* 0x000fe20000410000 */
[----:B------:R-:W-:-:S03]  /*05b0*/  FMUL.FTZ R4, R4, 0.5 ;  /* 0x3f00000004047820 */ /* 0x000fc60000410000 */
[----:B------:R-:W-:-:S04]  /*05c0*/  FFMA R5, -R0, R0, R5 ;  /* 0x0000000000057223 */ /* 0x000fc80000000105 */
[----:B------:R-:W-:-:S07]  /*05d0*/  FFMA R0, R5, R4, R0 ;  /* 0x0000000405007223 */ /* 0x000fce0000000000 */
.L_x_16:
[----:B------:R-:W-:Y:S05]  /*05e0*/  BSYNC.RECONVERGENT B0 ;  /* 0x0000000000007941 */ /* 0x000fea0003800200 */
.L_x_14:
        /* <DEDUP_REMOVED lines=12> */
.L_x_18:
[----:B------:R-:W-:Y:S01]  /*06b0*/  FMUL.FTZ R0, R5, R4 ;  /* 0x0000000405007220 */ /* 0x000fe20000410000 */
[----:B------:R-:W-:-:S03]  /*06c0*/  FMUL.FTZ R4, R4, 0.5 ;  /* 0x3f00000004047820 */ /* 0x000fc60000410000 */
[----:B------:R-:W-:-:S04]  /*06d0*/  FFMA R5, -R0, R0, R5 ;  /* 0x0000000000057223 */ /* 0x000fc80000000105 */
[----:B------:R-:W-:-:S07]  /*06e0*/  FFMA R0, R5, R4, R0 ;  /* 0x0000000405007223 */ /* 0x000fce0000000000 */
.L_x_19:
[----:B------:R-:W-:Y:S05]  /*06f0*/  BSYNC.RECONVERGENT B0 ;  /* 0x0000000000007941 */ /* 0x000fea0003800200 */
.L_x_17:
        /* <DEDUP_REMOVED lines=12> */
.L_x_21:
[----:B------:R-:W-:Y:S01]  /*07c0*/  FMUL.FTZ R0, R5, R4 ;  /* 0x0000000405007220 */ /* 0x000fe20000410000 */
[----:B------:R-:W-:-:S03]  /*07d0*/  FMUL.FTZ R4, R4, 0.5 ;  /* 0x3f00000004047820 */ /* 0x000fc60000410000 */
[----:B------:R-:W-:-:S04]  /*07e0*/  FFMA R5, -R0, R0, R5 ;  /* 0x0000000000057223 */ /* 0x000fc80000000105 */
[----:B------:R-:W-:-:S07]  /*07f0*/  FFMA R0, R5, R4, R0 ;  /* 0x0000000405007223 */ /* 0x000fce0000000000 */
.L_x_22:
[----:B------:R-:W-:Y:S05]  /*0800*/  BSYNC.RECONVERGENT B0 ;  /* 0x0000000000007941 */ /* 0x000fea0003800200 */
.L_x_20:
        /* <DEDUP_REMOVED lines=12> */
.L_x_24:
[----:B------:R-:W-:Y:S01]  /*08d0*/  FMUL.FTZ R0, R5, R4 ;  /* 0x0000000405007220 */ /* 0x000fe20000410000 */
[----:B------:R-:W-:-:S03]  /*08e0*/  FMUL.FTZ R4, R4, 0.5 ;  /* 0x3f00000004047820 */ /* 0x000fc60000410000 */
[----:B------:R-:W-:-:S04]  /*08f0*/  FFMA R5, -R0, R0, R5 ;  /* 0x0000000000057223 */ /* 0x000fc80000000105 */
[----:B------:R-:W-:-:S07]  /*0900*/  FFMA R0, R5, R4, R0 ;  /* 0x0000000405007223 */ /* 0x000fce0000000000 */
.L_x_25:
[----:B------:R-:W-:Y:S05]  /*0910*/  BSYNC.RECONVERGENT B0 ;  /* 0x0000000000007941 */ /* 0x000fea0003800200 */
.L_x_23:
        /* <DEDUP_REMOVED lines=12> */
.L_x_27:
[----:B------:R-:W-:Y:S01]  /*09e0*/  FMUL.FTZ R0, R5, R4 ;  /* 0x0000000405007220 */ /* 0x000fe20000410000 */
[----:B------:R-:W-:-:S03]  /*09f0*/  FMUL.FTZ R4, R4, 0.5 ;  /* 0x3f00000004047820 */ /* 0x000fc60000410000 */
[----:B------:R-:W-:-:S04]  /*0a00*/  FFMA R5, -R0, R0, R5 ;  /* 0x0000000000057223 */ /* 0x000fc80000000105 */
[----:B------:R-:W-:-:S07]  /*0a10*/  FFMA R0, R5, R4, R0 ;  /* 0x0000000405007223 */ /* 0x000fce0000000000 */
.L_x_28:
[----:B------:R-:W-:Y:S05]  /*0a20*/  BSYNC.RECONVERGENT B0 ;  /* 0x0000000000007941 */ /* 0x000fea0003800200 */
.L_x_26:
        /* <DEDUP_REMOVED lines=12> */
.L_x_30:
[----:B------:R-:W-:Y:S01]  /*0af0*/  FMUL.FTZ R0, R5, R4 ;  /* 0x0000000405007220 */ /* 0x000fe20000410000 */
[----:B------:R-:W-:-:S03]  /*0b00*/  FMUL.FTZ R4, R4, 0.5 ;  /* 0x3f00000004047820 */ /* 0x000fc60000410000 */
[----:B------:R-:W-:-:S04]  /*0b10*/  FFMA R5, -R0, R0, R5 ;  /* 0x0000000000057223 */ /* 0x000fc80000000105 */
[----:B------:R-:W-:-:S07]  /*0b20*/  FFMA R0, R5, R4, R0 ;  /* 0x0000000405007223 */ /* 0x000fce0000000000 */
.L_x_31:
[----:B------:R-:W-:Y:S05]  /*0b30*/  BSYNC.RECONVERGENT B0 ;  /* 0x0000000000007941 */ /* 0x000fea0003800200 */
.L_x_29:
        /* <DEDUP_REMOVED lines=12> */
.L_x_33:
[----:B------:R-:W-:Y:S01]  /*0c00*/  FMUL.FTZ R0, R5, R4 ;  /* 0x0000000405007220 */ /* 0x000fe20000410000 */
[----:B------:R-:W-:-:S03]  /*0c10*/  FMUL.FTZ R4, R4, 0.5 ;  /* 0x3f00000004047820 */ /* 0x000fc60000410000 */
[----:B------:R-:W-:-:S04]  /*0c20*/  FFMA R5, -R0, R0, R5 ;  /* 0x0000000000057223 */ /* 0x000fc80000000105 */
[----:B------:R-:W-:-:S07]  /*0c30*/  FFMA R0, R5, R4, R0 ;  /* 0x0000000405007223 */ /* 0x000fce0000000000 */
.L_x_34:
[----:B------:R-:W-:Y:S05]  /*0c40*/  BSYNC.RECONVERGENT B0 ;  /* 0x0000000000007941 */ /* 0x000fea0003800200 */
.L_x_32:
        /* <DEDUP_REMOVED lines=12> */
.L_x_36:
[----:B------:R-:W-:Y:S01]  /*0d10*/  FMUL.FTZ R0, R5, R4 ;  /* 0x0000000405007220 */ /* 0x000fe20000410000 */
[----:B------:R-:W-:-:S03]  /*0d20*/  FMUL.FTZ R4, R4, 0.5 ;  /* 0x3f00000004047820 */ /* 0x000fc60000410000 */
[----:B------:R-:W-:-:S04]  /*0d30*/  FFMA R5, -R0, R0, R5 ;  /* 0x0000000000057223 */ /* 0x000fc80000000105 */
[----:B------:R-:W-:-:S07]  /*0d40*/  FFMA R0, R5, R4, R0 ;  /* 0x0000000405007223 */ /* 0x000fce0000000000 */
.L_x_37:
[----:B------:R-:W-:Y:S05]  /*0d50*/  BSYNC.RECONVERGENT B0 ;  /* 0x0000000000007941 */ /* 0x000fea0003800200 */
.L_x_35:
        /* <DEDUP_REMOVED lines=12> */
.L_x_39:
[----:B------:R-:W-:Y:S01]  /*0e20*/  FMUL.FTZ R0, R5, R4 ;  /* 0x0000000405007220 */ /* 0x000fe20000410000 */
[----:B------:R-:W-:-:S03]  /*0e30*/  FMUL.FTZ R4, R4, 0.5 ;  /* 0x3f00000004047820 */ /* 0x000fc60000410000 */
[----:B------:R-:W-:-:S04]  /*0e40*/  FFMA R5, -R0, R0, R5 ;  /* 0x0000000000057223 */ /* 0x000fc80000000105 */
[----:B------:R-:W-:-:S07]  /*0e50*/  FFMA R0, R5, R4, R0 ;  /* 0x0000000405007223 */ /* 0x000fce0000000000 */
.L_x_40:
[----:B------:R-:W-:Y:S05]  /*0e60*/  BSYNC.RECONVERGENT B0 ;  /* 0x0000000000007941 */ /* 0x000fea0003800200 */
.L_x_38:
        /* <DEDUP_REMOVED lines=12> */
.L_x_42:
[----:B------:R-:W-:Y:S01]  /*0f30*/  FMUL.FTZ R0, R5, R4 ;  /* 0x0000000405007220 */ /* 0x000fe20000410000 */
[----:B------:R-:W-:-:S03]  /*0f40*/  FMUL.FTZ R4, R4, 0.5 ;  /* 0x3f00000004047820 */ /* 0x000fc60000410000 */
[----:B------:R-:W-:-:S04]  /*0f50*/  FFMA R5, -R0, R0, R5 ;  /* 0x0000000000057223 */ /* 0x000fc80000000105 */
[----:B------:R-:W-:-:S07]  /*0f60*/  FFMA R0, R5, R4, R0 ;  /* 0x0000000405007223 */ /* 0x000fce0000000000 */
.L_x_43:
[----:B------:R-:W-:Y:S05]  /*0f70*/  BSYNC.RECONVERGENT B0 ;  /* 0x0000000000007941 */ /* 0x000fea0003800200 */
.L_x_41:
        /* <DEDUP_REMOVED lines=12> */
.L_x_45:
[----:B------:R-:W-:Y:S01]  /*1040*/  FMUL.FTZ R0, R5, R4 ;  /* 0x0000000405007220 */ /* 0x000fe20000410000 */
[----:B------:R-:W-:-:S03]  /*1050*/  FMUL.FTZ R4, R4, 0.5 ;  /* 0x3f00000004047820 */ /* 0x000fc60000410000 */
[----:B------:R-:W-:-:S04]  /*1060*/  FFMA R5, -R0, R0, R5 ;  /* 0x0000000000057223 */ /* 0x000fc80000000105 */
[----:B------:R-:W-:-:S07]  /*1070*/  FFMA R0, R5, R4, R0 ;  /* 0x0000000405007223 */ /* 0x000fce0000000000 */
.L_x_46:
[----:B------:R-:W-:Y:S05]  /*1080*/  BSYNC.RECONVERGENT B0 ;  /* 0x0000000000007941 */ /* 0x000fea0003800200 */
.L_x_44:
        /* <DEDUP_REMOVED lines=12> */
.L_x_48:
[----:B------:R-:W-:Y:S01]  /*1150*/  FMUL.FTZ R0, R5, R4 ;  /* 0x0000000405007220 */ /* 0x000fe20000410000 */
[----:B------:R-:W-:-:S03]  /*1160*/  FMUL.FTZ R4, R4, 0.5 ;  /* 0x3f00000004047820 */ /* 0x000fc60000410000 */
[----:B------:R-:W-:-:S04]  /*1170*/  FFMA R5, -R0, R0, R5 ;  /* 0x0000000000057223 */ /* 0x000fc80000000105 */
[----:B------:R-:W-:-:S07]  /*1180*/  FFMA R0, R5, R4, R0 ;  /* 0x0000000405007223 */ /* 0x000fce0000000000 */
.L_x_49:
[----:B------:R-:W-:Y:S05]  /*1190*/  BSYNC.RECONVERGENT B0 ;  /* 0x0000000000007941 */ /* 0x000fea0003800200 */
.L_x_47:
[----:B------:R-:W-:-:S05]  /*11a0*/  FMUL R5, R0, 0.99000000953674316406 ;  /* 0x3f7d70a400057820 */ /* 0x000fca0000400000 */
[----:B------:R-:W-:Y:S01]  /*11b0*/  STG.E desc[UR4][R2.64], R5 ;  /* 0x0000000502007986 */ /* 0x000fe2000c101904 */
[----:B------:R-:W-:Y:S05]  /*11c0*/  EXIT ;  /* 0x000000000000794d */ /* 0x000fea0003800000 */
        .weak           $__internal_0_$__cuda_sm20_sqrt_rn_f32_slowpath
        .type           $__internal_0_$__cuda_sm20_sqrt_rn_f32_slowpath,@function
        .size           $__internal_0_$__cuda_sm20_sqrt_rn_f32_slowpath,(.L_x_52 - $__internal_0_$__cuda_sm20_sqrt_rn_f32_slowpath)
$__internal_0_$__cuda_sm20_sqrt_rn_f32_slowpath:
[----:B------:R-:W-:-:S13]  /*11d0*/  LOP3.LUT P0, RZ, R0, 0x7fffffff, RZ, 0xc0, !PT ;  /* 0x7fffffff00ff7812 */ /* 0x000fda000780c0ff */
[----:B------:R-:W-:Y:S01]  /*11e0*/  @!P0 MOV R4, R0 ;  /* 0x0000000000048202 */ /* 0x000fe20000000f00 */
[----:B------:R-:W-:Y:S06]  /*11f0*/  @!P0 BRA `(.L_x_50) ;  /* 0x0000000000408947 */ /* 0x000fec0003800000 */
[----:B------:R-:W-:-:S13]  /*1200*/  FSETP.GEU.FTZ.AND P0, PT, R0, RZ, PT ;  /* 0x000000ff0000720b */ /* 0x000fda0003f1e000 */
[----:B------:R-:W-:Y:S01]  /*1210*/  @!P0 MOV R4, 0x7fffffff ;  /* 0x7fffffff00048802 */ /* 0x000fe20000000f00 */
[----:B------:R-:W-:Y:S06]  /*1220*/  @!P0 BRA `(.L_x_50) ;  /* 0x0000000000348947 */ /* 0x000fec0003800000 */
[----:B------:R-:W-:-:S13]  /*1230*/  FSETP.GTU.FTZ.AND P0, PT, |R0|, +INF , PT ;  /* 0x7f8000000000780b */ /* 0x000fda0003f1c200 */
[----:B------:R-:W-:Y:S01]  /*1240*/  @P0 FADD.FTZ R4, R0, 1 ;  /* 0x3f80000000040421 */ /* 0x000fe20000010000 */
[----:B------:R-:W-:Y:S06]  /*1250*/  @P0 BRA `(.L_x_50) ;  /* 0x0000000000280947 */ /* 0x000fec0003800000 */
[----:B------:R-:W-:-:S13]  /*1260*/  FSETP.NEU.FTZ.AND P0, PT, |R0|, +INF , PT ;  /* 0x7f8000000000780b */ /* 0x000fda0003f1d200 */
[----:B------:R-:W-:-:S04]  /*1270*/  @P0 FFMA R5, R0, 1.84467440737095516160e+19, RZ ;  /* 0x5f80000000050823 */ /* 0x000fc800000000ff */
[----:B------:R-:W0:Y:S02]  /*1280*/  @P0 MUFU.RSQ R4, R5 ;  /* 0x0000000500040308 */ /* 0x000e240000001400 */
[----:B0-----:R-:W-:Y:S01]  /*1290*/  @P0 FMUL.FTZ R6, R5, R4 ;  /* 0x0000000405060220 */ /* 0x001fe20000410000 */
[----:B------:R-:W-:Y:S01]  /*12a0*/  @P0 FMUL.FTZ R8, R4, 0.5 ;  /* 0x3f00000004080820 */ /* 0x000fe20000410000 */
[----:B------:R-:W-:Y:S02]  /*12b0*/  @!P0 MOV R4, R0 ;  /* 0x0000000000048202 */ /* 0x000fe40000000f00 */
[----:B------:R-:W-:-:S04]  /*12c0*/  @P0 FADD.FTZ R7, -R6, -RZ ;  /* 0x800000ff06070221 */ /* 0x000fc80000010100 */
[----:B------:R-:W-:-:S04]  /*12d0*/  @P0 FFMA R7, R6, R7, R5 ;  /* 0x0000000706070223 */ /* 0x000fc80000000005 */
[----:B------:R-:W-:-:S04]  /*12e0*/  @P0 FFMA R7, R7, R8, R6 ;  /* 0x0000000807070223 */ /* 0x000fc80000000006 */
[----:B------:R-:W-:-:S07]  /*12f0*/  @P0 FMUL.FTZ R4, R7, 2.3283064365386962891e-10 ;  /* 0x2f80000007040820 */ /* 0x000fce0000410000 */
.L_x_50:
[----:B------:R-:W-:Y:S01]  /*1300*/  HFMA2 R5, -RZ, RZ, 0, 0 ;  /* 0x00000000ff057431 */ /* 0x000fe200000001ff */
[----:B------:R-:W-:Y:S02]  /*1310*/  MOV R0, R4 ;  /* 0x0000000400007202 */ /* 0x000fe40000000f00 */
[----:B------:R-:W-:-:S04]  /*1320*/  MOV R4, R9 ;  /* 0x0000000900047202 */ /* 0x000fc80000000f00 */
[----:B------:R-:W-:Y:S05]  /*1330*/  RET.REL.NODEC R4 `(_Z16expensive_kernelPfif) ;  /* 0xffffffec04307950 */ /* 0x000fea0003c3ffff */
.L_x_51:
        /* <DEDUP_REMOVED lines=12> */
.L_x_52:


//--------------------- .nv.shared.reserved.0     --------------------------
	.section	.nv.shared.reserved.0,"aw",@nobits
	.weak		__nv_reservedSMEM_offset_0_alias
	.size		__nv_reservedSMEM_offset_0_alias, 0, 64
	.other		__nv_reservedSMEM_offset_0_alias,@"STO_CUDA_RESERVED_SHARED STV_DEFAULT"
__nv_reservedSMEM_offset_0_alias:
	.zero		0
	.zero		64


//--------------------- .nv.constant0._Z16predicate_kernelPiPfif --------------------------
	.section	.nv.constant0._Z16predicate_kernelPiPfif,"a",@progbits
	.sectionflags	@""
	.align	4
.nv.constant0._Z16predicate_kernelPiPfif:
	.zero		920


//--------------------- .nv.constant0._Z12cheap_kernelPfif --------------------------
	.section	.nv.constant0._Z12cheap_kernelPfif,"a",@progbits
	.sectionflags	@""
	.align	4
.nv.constant0._Z12cheap_kernelPfif:
	.zero		912


//--------------------- .nv.constant0._Z16expensive_kernelPfif --------------------------
	.section	.nv.constant0._Z16expensive_kernelPfif,"a",@progbits
	.sectionflags	@""
	.align	4
.nv.constant0._Z16expensive_kernelPfif:
	.zero		912


//--------------------- SYMBOLS --------------------------

	.type		.nv.reservedSmem.offset0,@object
	.size		.nv.reservedSmem.offset0,0x4
